//
// Generated by NVIDIA NVVM Compiler
//
// Compiler Build ID: CL-36424714
// Cuda compilation tools, release 13.0, V13.0.88
// Based on NVVM 20.0.0
//

.version 9.0
.target sm_100
.address_size 64

	// .globl	_Z17VectorPlusUnifiedPiS_S_i

.visible .entry _Z17VectorPlusUnifiedPiS_S_i(
	.param .u64 .ptr .align 1 _Z17VectorPlusUnifiedPiS_S_i_param_0,
	.param .u64 .ptr .align 1 _Z17VectorPlusUnifiedPiS_S_i_param_1,
	.param .u64 .ptr .align 1 _Z17VectorPlusUnifiedPiS_S_i_param_2,
	.param .u32 _Z17VectorPlusUnifiedPiS_S_i_param_3
)
{
	.reg .b32 	%r<8>;
	.reg .b64 	%rd<11>;

	ld.param.u64 	%rd1, [_Z17VectorPlusUnifiedPiS_S_i_param_0];
	ld.param.u64 	%rd2, [_Z17VectorPlusUnifiedPiS_S_i_param_1];
	ld.param.u64 	%rd3, [_Z17VectorPlusUnifiedPiS_S_i_param_2];
	cvta.to.global.u64 	%rd4, %rd3;
	cvta.to.global.u64 	%rd5, %rd2;
	cvta.to.global.u64 	%rd6, %rd1;
	mov.u32 	%r1, %tid.x;
	mov.u32 	%r2, %ctaid.x;
	mov.u32 	%r3, %ntid.x;
	mad.lo.s32 	%r4, %r2, %r3, %r1;
	mul.wide.s32 	%rd7, %r4, 4;
	add.s64 	%rd8, %rd6, %rd7;
	ld.global.u32 	%r5, [%rd8];
	add.s64 	%rd9, %rd5, %rd7;
	ld.global.u32 	%r6, [%rd9];
	add.s32 	%r7, %r6, %r5;
	add.s64 	%rd10, %rd4, %rd7;
	st.global.u32 	[%rd10], %r7;
	ret;

}


// ===== COMPILED SASS (sm_100) =====

	.target	sm_100

	.elftype	@"ET_EXEC"


//--------------------- .note.nv.tkinfo           --------------------------
	.section	.note.nv.tkinfo,"",@"SHT_NOTE"
	.sectionflags	@"SHF_NOTE_NV_TKINFO"
	.tkinfo
        /*0018*/ 	.word	0x00000002
        /*0030*/ 	.string	""
        /*0030*/ 	.string	"ptxas"
        /*0030*/ 	.string	"Cuda compilation tools, release 13.0, V13.0.88"
        /*0030*/ 	.string	"Build cuda_13.0.r13.0/compiler.36424714_0"
        /*0030*/ 	.string	"-arch sm_100 -m 64 "



//--------------------- .note.nv.cuinfo           --------------------------
	.section	.note.nv.cuinfo,"",@"SHT_NOTE"
	.sectionflags	@"SHF_NOTE_NV_CUINFO"
        /*0018*/ 	.short	0x0002
        /*001a*/ 	.short	0x0064
        /*001c*/ 	.short	0x0082
	.zero		2


//--------------------- .nv.info                  --------------------------
	.section	.nv.info,"",@"SHT_CUDA_INFO"
	.align	4


	//----- nvinfo : EIATTR_REGCOUNT
	.align		4
        /*0000*/ 	.byte	0x04, 0x2f
        /*0002*/ 	.short	(.L_1 - .L_0)
	.align		4
.L_0:
        /*0004*/ 	.word	index@(_Z17VectorPlusUnifiedPiS_S_i)
        /*0008*/ 	.word	0x0000000c


	//----- nvinfo : EIATTR_FRAME_SIZE
	.align		4
.L_1:
        /*000c*/ 	.byte	0x04, 0x11
        /*000e*/ 	.short	(.L_3 - .L_2)
	.align		4
.L_2:
        /*0010*/ 	.word	index@(_Z17VectorPlusUnifiedPiS_S_i)
        /*0014*/ 	.word	0x00000000


	//----- nvinfo : EIATTR_MIN_STACK_SIZE
	.align		4
.L_3:
        /*0018*/ 	.byte	0x04, 0x12
        /*001a*/ 	.short	(.L_5 - .L_4)
	.align		4
.L_4:
        /*001c*/ 	.word	index@(_Z17VectorPlusUnifiedPiS_S_i)
        /*0020*/ 	.word	0x00000000
.L_5:


//--------------------- .nv.compat                --------------------------
	.section	.nv.compat,"",@"SHT_CUDA_COMPAT_INFO"
	.align	4
        /*0000*/ 	.byte	0x02, 0x09, 0x00, 0x00, 0x02, 0x02, 0x01, 0x00, 0x02, 0x05, 0x05, 0x00, 0x03, 0x07, 0x01, 0x01
        /*0010*/ 	.byte	0x02, 0x03, 0x00, 0x00, 0x02, 0x06, 0x01, 0x00, 0x04, 0x0b, 0x08, 0x00, 0x09, 0x00, 0x00, 0x00
        /*0020*/ 	.byte	0x00, 0x00, 0x00, 0x00


//--------------------- .nv.info._Z17VectorPlusUnifiedPiS_S_i --------------------------
	.section	.nv.info._Z17VectorPlusUnifiedPiS_S_i,"",@"SHT_CUDA_INFO"
	.sectionflags	@""
	.align	4


	//----- nvinfo : EIATTR_CUDA_API_VERSION
	.align		4
        /*0000*/ 	.byte	0x04, 0x37
        /*0002*/ 	.short	(.L_7 - .L_6)
.L_6:
        /*0004*/ 	.word	0x00000082


	//----- nvinfo : EIATTR_KPARAM_INFO
	.align		4
.L_7:
        /*0008*/ 	.byte	0x04, 0x17
        /*000a*/ 	.short	(.L_9 - .L_8)
.L_8:
        /*000c*/ 	.word	0x00000000
        /*0010*/ 	.short	0x0003
        /*0012*/ 	.short	0x0018
        /*0014*/ 	.byte	0x00, 0xf0, 0x11, 0x00


	//----- nvinfo : EIATTR_KPARAM_INFO
	.align		4
.L_9:
        /*0018*/ 	.byte	0x04, 0x17
        /*001a*/ 	.short	(.L_11 - .L_10)
.L_10:
        /*001c*/ 	.word	0x00000000
        /*0020*/ 	.short	0x0002
        /*0022*/ 	.short	0x0010
        /*0024*/ 	.byte	0x00, 0xf5, 0x21, 0x00


	//----- nvinfo : EIATTR_KPARAM_INFO
	.align		4
.L_11:
        /*0028*/ 	.byte	0x04, 0x17
        /*002a*/ 	.short	(.L_13 - .L_12)
.L_12:
        /*002c*/ 	.word	0x00000000
        /*0030*/ 	.short	0x0001
        /*0032*/ 	.short	0x0008
        /*0034*/ 	.byte	0x00, 0xf5, 0x21, 0x00


	//----- nvinfo : EIATTR_KPARAM_INFO
	.align		4
.L_13:
        /*0038*/ 	.byte	0x04, 0x17
        /*003a*/ 	.short	(.L_15 - .L_14)
.L_14:
        /*003c*/ 	.word	0x00000000
        /*0040*/ 	.short	0x0000
        /*0042*/ 	.short	0x0000
        /*0044*/ 	.byte	0x00, 0xf5, 0x21, 0x00


	//----- nvinfo : EIATTR_SPARSE_MMA_MASK
	.align		4
.L_15:
        /*0048*/ 	.byte	0x03, 0x50
        /*004a*/ 	.short	0x0000


	//----- nvinfo : EIATTR_MAXREG_COUNT
	.align		4
        /*004c*/ 	.byte	0x03, 0x1b
        /*004e*/ 	.short	0x00ff


	//----- nvinfo : EIATTR_MERCURY_ISA_VERSION
	.align		4
        /*0050*/ 	.byte	0x03, 0x5f
        /*0052*/ 	.short	0x0101


	//----- nvinfo : EIATTR_VRC_CTA_INIT_COUNT
	.align		4
        /*0054*/ 	.byte	0x02, 0x4a
	.zero		1
	.zero		1


	//----- nvinfo : EIATTR_EXIT_INSTR_OFFSETS
	.align		4
        /*0058*/ 	.byte	0x04, 0x1c
        /*005a*/ 	.short	(.L_17 - .L_16)


	//   ....[0]....
.L_16:
        /*005c*/ 	.word	0x00000100


	//----- nvinfo : EIATTR_CBANK_PARAM_SIZE
	.align		4
.L_17:
        /*0060*/ 	.byte	0x03, 0x19
        /*0062*/ 	.short	0x001c


	//----- nvinfo : EIATTR_PARAM_CBANK
	.align		4
        /*0064*/ 	.byte	0x04, 0x0a
        /*0066*/ 	.short	(.L_19 - .L_18)
	.align		4
.L_18:
        /*0068*/ 	.word	index@(.nv.constant0._Z17VectorPlusUnifiedPiS_S_i)
        /*006c*/ 	.short	0x0380
        /*006e*/ 	.short	0x001c


	//----- nvinfo : EIATTR_SW_WAR
	.align		4
.L_19:
        /*0070*/ 	.byte	0x04, 0x36
        /*0072*/ 	.short	(.L_21 - .L_20)
.L_20:
        /*0074*/ 	.word	0x00000008
.L_21:


//--------------------- .nv.callgraph             --------------------------
	.section	.nv.callgraph,"",@"SHT_CUDA_CALLGRAPH"
	.align	4
	.sectionentsize	8
	.align		4
        /*0000*/ 	.word	0x00000000
	.align		4
        /*0004*/ 	.word	0xffffffff
	.align		4
        /*0008*/ 	.word	0x00000000
	.align		4
        /*000c*/ 	.word	0xfffffffe
	.align		4
        /*0010*/ 	.word	0x00000000
	.align		4
        /*0014*/ 	.word	0xfffffffd
	.align		4
        /*0018*/ 	.word	0x00000000
	.align		4
        /*001c*/ 	.word	0xfffffffc


//--------------------- .text._Z17VectorPlusUnifiedPiS_S_i --------------------------
	.section	.text._Z17VectorPlusUnifiedPiS_S_i,"ax",@progbits
	.align	128
        .global         _Z17VectorPlusUnifiedPiS_S_i
        .type           _Z17VectorPlusUnifiedPiS_S_i,@function
        .size           _Z17VectorPlusUnifiedPiS_S_i,(.L_x_1 - _Z17VectorPlusUnifiedPiS_S_i)
        .other          _Z17VectorPlusUnifiedPiS_S_i,@"STO_CUDA_ENTRY STV_DEFAULT"
_Z17VectorPlusUnifiedPiS_S_i:
.text._Z17VectorPlusUnifiedPiS_S_i:
[----:B------:R-:W-:Y:S01]  /*0000*/  LDC R1, c[0x0][0x37c] ;  /* 0x0000df00ff017b82 */ /* 0x000fe20000000800 */
[----:B------:R-:W0:Y:S07]  /*0010*/  S2R R9, SR_TID.X ;  /* 0x0000000000097919 */ /* 0x000e2e0000002100 */
[----:B------:R-:W0:Y:S01]  /*0020*/  S2UR UR6, SR_CTAID.X ;  /* 0x00000000000679c3 */ /* 0x000e220000002500 */
[----:B------:R-:W1:Y:S07]  /*0030*/  LDCU.64 UR4, c[0x0][0x358] ;  /* 0x00006b00ff0477ac */ /* 0x000e6e0008000a00 */
[----:B------:R-:W0:Y:S08]  /*0040*/  LDC R0, c[0x0][0x360] ;  /* 0x0000d800ff007b82 */ /* 0x000e300000000800 */
[----:B------:R-:W2:Y:S08]  /*0050*/  LDC.64 R2, c[0x0][0x380] ;  /* 0x0000e000ff027b82 */ /* 0x000eb00000000a00 */
[----:B------:R-:W3:Y:S01]  /*0060*/  LDC.64 R4, c[0x0][0x388] ;  /* 0x0000e200ff047b82 */ /* 0x000ee20000000a00 */
[----:B0-----:R-:W-:-:S07]  /*0070*/  IMAD R9, R0, UR6, R9 ;  /* 0x0000000600097c24 */ /* 0x001fce000f8e0209 */
[----:B------:R-:W0:Y:S01]  /*0080*/  LDC.64 R6, c[0x0][0x390] ;  /* 0x0000e400ff067b82 */ /* 0x000e220000000a00 */
[----:B--2---:R-:W-:-:S06]  /*0090*/  IMAD.WIDE R2, R9, 0x4, R2 ;  /* 0x0000000409027825 */ /* 0x004fcc00078e0202 */
[----:B-1----:R-:W2:Y:S01]  /*00a0*/  LDG.E R2, desc[UR4][R2.64] ;  /* 0x0000000402027981 */ /* 0x002ea2000c1e1900 */
[----:B---3--:R-:W-:-:S06]  /*00b0*/  IMAD.WIDE R4, R9, 0x4, R4 ;  /* 0x0000000409047825 */ /* 0x008fcc00078e0204 */
[----:B------:R-:W2:Y:S01]  /*00c0*/  LDG.E R5, desc[UR4][R4.64] ;  /* 0x0000000404057981 */ /* 0x000ea2000c1e1900 */
[----:B0-----:R-:W-:Y:S01]  /*00d0*/  IMAD.WIDE R6, R9, 0x4, R6 ;  /* 0x0000000409067825 */ /* 0x001fe200078e0206 */
[----:B--2---:R-:W-:-:S05]  /*00e0*/  IADD3 R9, PT, PT, R2, R5, RZ ;  /* 0x0000000502097210 */ /* 0x004fca0007ffe0ff */
[----:B------:R-:W-:Y:S01]  /*00f0*/  STG.E desc[UR4][R6.64], R9 ;  /* 0x0000000906007986 */ /* 0x000fe2000c101904 */
[----:B------:R-:W-:Y:S05]  /*0100*/  EXIT ;  /* 0x000000000000794d */ /* 0x000fea0003800000 */
.L_x_0:
[----:B------:R-:W-:-:S00]  /*0110*/  BRA `(.L_x_0) ;  /* 0xfffffffc00fc7947 */ /* 0x000fc0000383ffff */
[----:B------:R-:W-:-:S00]  /*0120*/  NOP ;  /* 0x0000000000007918 */ /* 0x000fc00000000000 */
        /* <DEDUP_REMOVED lines=13> */
.L_x_1:


//--------------------- .nv.shared.reserved.0     --------------------------
	.section	.nv.shared.reserved.0,"aw",@nobits
	.weak		__nv_reservedSMEM_offset_0_alias
	.size		__nv_reservedSMEM_offset_0_alias, 0, 64
	.other		__nv_reservedSMEM_offset_0_alias,@"STO_CUDA_RESERVED_SHARED STV_DEFAULT"
__nv_reservedSMEM_offset_0_alias:
	.zero		0
	.zero		64


//--------------------- .nv.constant0._Z17VectorPlusUnifiedPiS_S_i --------------------------
	.section	.nv.constant0._Z17VectorPlusUnifiedPiS_S_i,"a",@progbits
	.sectionflags	@""
	.align	4
.nv.constant0._Z17VectorPlusUnifiedPiS_S_i:
	.zero		924


//--------------------- SYMBOLS --------------------------

	.type		.nv.reservedSmem.offset0,@object
	.size		.nv.reservedSmem.offset0,0x4
